//
// Generated by NVIDIA NVVM Compiler
//
// Compiler Build ID: CL-36424714
// Cuda compilation tools, release 13.0, V13.0.88
// Based on NVVM 20.0.0
//

.version 9.0
.target sm_100
.address_size 64

	// .globl	_Z18denseForwardKernelPfS_S_S_iii

.visible .entry _Z18denseForwardKernelPfS_S_S_iii(
	.param .u64 .ptr .align 1 _Z18denseForwardKernelPfS_S_S_iii_param_0,
	.param .u64 .ptr .align 1 _Z18denseForwardKernelPfS_S_S_iii_param_1,
	.param .u64 .ptr .align 1 _Z18denseForwardKernelPfS_S_S_iii_param_2,
	.param .u64 .ptr .align 1 _Z18denseForwardKernelPfS_S_S_iii_param_3,
	.param .u32 _Z18denseForwardKernelPfS_S_S_iii_param_4,
	.param .u32 _Z18denseForwardKernelPfS_S_S_iii_param_5,
	.param .u32 _Z18denseForwardKernelPfS_S_S_iii_param_6
)
{
	.reg .pred 	%p<13>;
	.reg .b32 	%r<41>;
	.reg .b32 	%f<70>;
	.reg .b64 	%rd<57>;

	ld.param.u64 	%rd8, [_Z18denseForwardKernelPfS_S_S_iii_param_0];
	ld.param.u64 	%rd9, [_Z18denseForwardKernelPfS_S_S_iii_param_1];
	ld.param.u64 	%rd6, [_Z18denseForwardKernelPfS_S_S_iii_param_2];
	ld.param.u64 	%rd7, [_Z18denseForwardKernelPfS_S_S_iii_param_3];
	ld.param.u32 	%r18, [_Z18denseForwardKernelPfS_S_S_iii_param_4];
	ld.param.u32 	%r19, [_Z18denseForwardKernelPfS_S_S_iii_param_5];
	ld.param.u32 	%r20, [_Z18denseForwardKernelPfS_S_S_iii_param_6];
	cvta.to.global.u64 	%rd1, %rd9;
	cvta.to.global.u64 	%rd2, %rd8;
	mov.u32 	%r21, %ctaid.y;
	mov.u32 	%r22, %ntid.y;
	mov.u32 	%r23, %tid.y;
	mad.lo.s32 	%r1, %r21, %r22, %r23;
	mov.u32 	%r24, %ctaid.x;
	mov.u32 	%r25, %ntid.x;
	mov.u32 	%r26, %tid.x;
	mad.lo.s32 	%r2, %r24, %r25, %r26;
	setp.ge.s32 	%p1, %r1, %r20;
	setp.ge.s32 	%p2, %r2, %r19;
	or.pred  	%p3, %p2, %p1;
	@%p3 bra 	$L__BB0_14;
	setp.lt.s32 	%p4, %r18, 1;
	mov.f32 	%f69, 0f00000000;
	@%p4 bra 	$L__BB0_13;
	mul.lo.s32 	%r3, %r18, %r1;
	and.b32  	%r4, %r18, 7;
	setp.lt.u32 	%p5, %r18, 8;
	mov.f32 	%f69, 0f00000000;
	mov.b32 	%r39, 0;
	@%p5 bra 	$L__BB0_5;
	and.b32  	%r39, %r18, 2147483640;
	neg.s32 	%r37, %r39;
	shl.b32 	%r7, %r19, 3;
	mul.wide.u32 	%rd10, %r3, 4;
	add.s64 	%rd11, %rd10, %rd2;
	add.s64 	%rd56, %rd11, 16;
	mov.f32 	%f69, 0f00000000;
	mul.wide.s32 	%rd14, %r19, 4;
	mov.u32 	%r36, %r2;
$L__BB0_4:
	.pragma "nounroll";
	ld.global.f32 	%f17, [%rd56+-16];
	mul.wide.s32 	%rd12, %r36, 4;
	add.s64 	%rd13, %rd1, %rd12;
	ld.global.f32 	%f18, [%rd13];
	fma.rn.f32 	%f19, %f17, %f18, %f69;
	ld.global.f32 	%f20, [%rd56+-12];
	add.s64 	%rd15, %rd13, %rd14;
	ld.global.f32 	%f21, [%rd15];
	fma.rn.f32 	%f22, %f20, %f21, %f19;
	ld.global.f32 	%f23, [%rd56+-8];
	add.s64 	%rd16, %rd15, %rd14;
	ld.global.f32 	%f24, [%rd16];
	fma.rn.f32 	%f25, %f23, %f24, %f22;
	ld.global.f32 	%f26, [%rd56+-4];
	add.s64 	%rd17, %rd16, %rd14;
	ld.global.f32 	%f27, [%rd17];
	fma.rn.f32 	%f28, %f26, %f27, %f25;
	ld.global.f32 	%f29, [%rd56];
	add.s64 	%rd18, %rd17, %rd14;
	ld.global.f32 	%f30, [%rd18];
	fma.rn.f32 	%f31, %f29, %f30, %f28;
	ld.global.f32 	%f32, [%rd56+4];
	add.s64 	%rd19, %rd18, %rd14;
	ld.global.f32 	%f33, [%rd19];
	fma.rn.f32 	%f34, %f32, %f33, %f31;
	ld.global.f32 	%f35, [%rd56+8];
	add.s64 	%rd20, %rd19, %rd14;
	ld.global.f32 	%f36, [%rd20];
	fma.rn.f32 	%f37, %f35, %f36, %f34;
	ld.global.f32 	%f38, [%rd56+12];
	add.s64 	%rd21, %rd20, %rd14;
	ld.global.f32 	%f39, [%rd21];
	fma.rn.f32 	%f69, %f38, %f39, %f37;
	add.s32 	%r37, %r37, 8;
	add.s32 	%r36, %r36, %r7;
	add.s64 	%rd56, %rd56, 32;
	setp.ne.s32 	%p6, %r37, 0;
	@%p6 bra 	$L__BB0_4;
$L__BB0_5:
	setp.eq.s32 	%p7, %r4, 0;
	@%p7 bra 	$L__BB0_13;
	and.b32  	%r13, %r18, 3;
	setp.lt.u32 	%p8, %r4, 4;
	@%p8 bra 	$L__BB0_8;
	add.s32 	%r28, %r39, %r3;
	mul.wide.u32 	%rd22, %r28, 4;
	add.s64 	%rd23, %rd2, %rd22;
	ld.global.f32 	%f41, [%rd23];
	mad.lo.s32 	%r29, %r39, %r19, %r2;
	mul.wide.s32 	%rd24, %r29, 4;
	add.s64 	%rd25, %rd1, %rd24;
	ld.global.f32 	%f42, [%rd25];
	fma.rn.f32 	%f43, %f41, %f42, %f69;
	cvt.u64.u32 	%rd26, %r3;
	cvt.u64.u32 	%rd27, %r39;
	add.s64 	%rd28, %rd27, %rd26;
	shl.b64 	%rd29, %rd28, 2;
	add.s64 	%rd30, %rd2, %rd29;
	ld.global.f32 	%f44, [%rd30+4];
	mul.wide.s32 	%rd31, %r19, 4;
	add.s64 	%rd32, %rd25, %rd31;
	ld.global.f32 	%f45, [%rd32];
	fma.rn.f32 	%f46, %f44, %f45, %f43;
	ld.global.f32 	%f47, [%rd30+8];
	add.s64 	%rd33, %rd32, %rd31;
	ld.global.f32 	%f48, [%rd33];
	fma.rn.f32 	%f49, %f47, %f48, %f46;
	ld.global.f32 	%f50, [%rd30+12];
	add.s64 	%rd34, %rd33, %rd31;
	ld.global.f32 	%f51, [%rd34];
	fma.rn.f32 	%f69, %f50, %f51, %f49;
	add.s32 	%r39, %r39, 4;
$L__BB0_8:
	setp.eq.s32 	%p9, %r13, 0;
	@%p9 bra 	$L__BB0_13;
	setp.eq.s32 	%p10, %r13, 1;
	@%p10 bra 	$L__BB0_11;
	add.s32 	%r30, %r39, %r3;
	mul.wide.u32 	%rd35, %r30, 4;
	add.s64 	%rd36, %rd2, %rd35;
	ld.global.f32 	%f53, [%rd36];
	mad.lo.s32 	%r31, %r39, %r19, %r2;
	mul.wide.s32 	%rd37, %r31, 4;
	add.s64 	%rd38, %rd1, %rd37;
	ld.global.f32 	%f54, [%rd38];
	fma.rn.f32 	%f55, %f53, %f54, %f69;
	cvt.u64.u32 	%rd39, %r3;
	cvt.u64.u32 	%rd40, %r39;
	add.s64 	%rd41, %rd40, %rd39;
	shl.b64 	%rd42, %rd41, 2;
	add.s64 	%rd43, %rd2, %rd42;
	ld.global.f32 	%f56, [%rd43+4];
	mul.wide.s32 	%rd44, %r19, 4;
	add.s64 	%rd45, %rd38, %rd44;
	ld.global.f32 	%f57, [%rd45];
	fma.rn.f32 	%f69, %f56, %f57, %f55;
	add.s32 	%r39, %r39, 2;
$L__BB0_11:
	and.b32  	%r32, %r18, 1;
	setp.eq.b32 	%p11, %r32, 1;
	not.pred 	%p12, %p11;
	@%p12 bra 	$L__BB0_13;
	add.s32 	%r33, %r39, %r3;
	mul.wide.u32 	%rd46, %r33, 4;
	add.s64 	%rd47, %rd2, %rd46;
	ld.global.f32 	%f58, [%rd47];
	mad.lo.s32 	%r34, %r39, %r19, %r2;
	mul.wide.s32 	%rd48, %r34, 4;
	add.s64 	%rd49, %rd1, %rd48;
	ld.global.f32 	%f59, [%rd49];
	fma.rn.f32 	%f69, %f58, %f59, %f69;
$L__BB0_13:
	cvta.to.global.u64 	%rd50, %rd6;
	mul.wide.s32 	%rd51, %r2, 4;
	add.s64 	%rd52, %rd50, %rd51;
	ld.global.f32 	%f60, [%rd52];
	add.f32 	%f61, %f69, %f60;
	mad.lo.s32 	%r35, %r19, %r1, %r2;
	cvta.to.global.u64 	%rd53, %rd7;
	mul.wide.s32 	%rd54, %r35, 4;
	add.s64 	%rd55, %rd53, %rd54;
	st.global.f32 	[%rd55], %f61;
$L__BB0_14:
	ret;

}
	// .globl	_Z19denseBackwardKernelPfS_S_S_iii
.visible .entry _Z19denseBackwardKernelPfS_S_S_iii(
	.param .u64 .ptr .align 1 _Z19denseBackwardKernelPfS_S_S_iii_param_0,
	.param .u64 .ptr .align 1 _Z19denseBackwardKernelPfS_S_S_iii_param_1,
	.param .u64 .ptr .align 1 _Z19denseBackwardKernelPfS_S_S_iii_param_2,
	.param .u64 .ptr .align 1 _Z19denseBackwardKernelPfS_S_S_iii_param_3,
	.param .u32 _Z19denseBackwardKernelPfS_S_S_iii_param_4,
	.param .u32 _Z19denseBackwardKernelPfS_S_S_iii_param_5,
	.param .u32 _Z19denseBackwardKernelPfS_S_S_iii_param_6
)
{
	.reg .pred 	%p<13>;
	.reg .b32 	%r<41>;
	.reg .b32 	%f<63>;
	.reg .b64 	%rd<57>;

	ld.param.u64 	%rd9, [_Z19denseBackwardKernelPfS_S_S_iii_param_0];
	ld.param.u64 	%rd7, [_Z19denseBackwardKernelPfS_S_S_iii_param_1];
	ld.param.u64 	%rd10, [_Z19denseBackwardKernelPfS_S_S_iii_param_2];
	ld.param.u64 	%rd8, [_Z19denseBackwardKernelPfS_S_S_iii_param_3];
	ld.param.u32 	%r18, [_Z19denseBackwardKernelPfS_S_S_iii_param_4];
	ld.param.u32 	%r19, [_Z19denseBackwardKernelPfS_S_S_iii_param_5];
	ld.param.u32 	%r20, [_Z19denseBackwardKernelPfS_S_S_iii_param_6];
	cvta.to.global.u64 	%rd1, %rd10;
	cvta.to.global.u64 	%rd2, %rd9;
	mov.u32 	%r21, %ctaid.y;
	mov.u32 	%r22, %ntid.y;
	mov.u32 	%r23, %tid.y;
	mad.lo.s32 	%r1, %r21, %r22, %r23;
	mov.u32 	%r24, %ctaid.x;
	mov.u32 	%r25, %ntid.x;
	mov.u32 	%r26, %tid.x;
	mad.lo.s32 	%r2, %r24, %r25, %r26;
	setp.ge.s32 	%p1, %r1, %r20;
	setp.ge.s32 	%p2, %r2, %r19;
	or.pred  	%p3, %p2, %p1;
	@%p3 bra 	$L__BB1_13;
	cvta.to.global.u64 	%rd11, %rd7;
	cvta.to.global.u64 	%rd12, %rd8;
	mul.wide.s32 	%rd13, %r2, 4;
	add.s64 	%rd14, %rd12, %rd13;
	mad.lo.s32 	%r27, %r19, %r1, %r2;
	mul.wide.s32 	%rd15, %r27, 4;
	add.s64 	%rd3, %rd11, %rd15;
	ld.global.f32 	%f1, [%rd3];
	atom.global.add.f32 	%f2, [%rd14], %f1;
	setp.lt.s32 	%p4, %r18, 1;
	@%p4 bra 	$L__BB1_13;
	mul.lo.s32 	%r3, %r18, %r1;
	and.b32  	%r4, %r18, 7;
	setp.lt.u32 	%p5, %r18, 8;
	mov.b32 	%r39, 0;
	@%p5 bra 	$L__BB1_5;
	and.b32  	%r39, %r18, 2147483640;
	neg.s32 	%r37, %r39;
	shl.b32 	%r7, %r19, 3;
	mul.wide.u32 	%rd16, %r3, 4;
	add.s64 	%rd17, %rd16, %rd2;
	add.s64 	%rd56, %rd17, 16;
	mul.wide.s32 	%rd20, %r19, 4;
	mov.u32 	%r36, %r2;
$L__BB1_4:
	.pragma "nounroll";
	ld.global.f32 	%f3, [%rd56+-16];
	ld.global.f32 	%f4, [%rd3];
	mul.f32 	%f5, %f3, %f4;
	mul.wide.s32 	%rd18, %r36, 4;
	add.s64 	%rd19, %rd1, %rd18;
	atom.global.add.f32 	%f6, [%rd19], %f5;
	ld.global.f32 	%f7, [%rd56+-12];
	ld.global.f32 	%f8, [%rd3];
	mul.f32 	%f9, %f7, %f8;
	add.s64 	%rd21, %rd19, %rd20;
	atom.global.add.f32 	%f10, [%rd21], %f9;
	ld.global.f32 	%f11, [%rd56+-8];
	ld.global.f32 	%f12, [%rd3];
	mul.f32 	%f13, %f11, %f12;
	add.s64 	%rd22, %rd21, %rd20;
	atom.global.add.f32 	%f14, [%rd22], %f13;
	ld.global.f32 	%f15, [%rd56+-4];
	ld.global.f32 	%f16, [%rd3];
	mul.f32 	%f17, %f15, %f16;
	add.s64 	%rd23, %rd22, %rd20;
	atom.global.add.f32 	%f18, [%rd23], %f17;
	ld.global.f32 	%f19, [%rd56];
	ld.global.f32 	%f20, [%rd3];
	mul.f32 	%f21, %f19, %f20;
	add.s64 	%rd24, %rd23, %rd20;
	atom.global.add.f32 	%f22, [%rd24], %f21;
	ld.global.f32 	%f23, [%rd56+4];
	ld.global.f32 	%f24, [%rd3];
	mul.f32 	%f25, %f23, %f24;
	add.s64 	%rd25, %rd24, %rd20;
	atom.global.add.f32 	%f26, [%rd25], %f25;
	ld.global.f32 	%f27, [%rd56+8];
	ld.global.f32 	%f28, [%rd3];
	mul.f32 	%f29, %f27, %f28;
	add.s64 	%rd26, %rd25, %rd20;
	atom.global.add.f32 	%f30, [%rd26], %f29;
	ld.global.f32 	%f31, [%rd56+12];
	ld.global.f32 	%f32, [%rd3];
	mul.f32 	%f33, %f31, %f32;
	add.s64 	%rd27, %rd26, %rd20;
	atom.global.add.f32 	%f34, [%rd27], %f33;
	add.s32 	%r37, %r37, 8;
	add.s32 	%r36, %r36, %r7;
	add.s64 	%rd56, %rd56, 32;
	setp.ne.s32 	%p6, %r37, 0;
	@%p6 bra 	$L__BB1_4;
$L__BB1_5:
	setp.eq.s32 	%p7, %r4, 0;
	@%p7 bra 	$L__BB1_13;
	and.b32  	%r13, %r18, 3;
	setp.lt.u32 	%p8, %r4, 4;
	@%p8 bra 	$L__BB1_8;
	add.s32 	%r29, %r39, %r3;
	mul.wide.u32 	%rd28, %r29, 4;
	add.s64 	%rd29, %rd2, %rd28;
	ld.global.f32 	%f35, [%rd29];
	ld.global.f32 	%f36, [%rd3];
	mul.f32 	%f37, %f35, %f36;
	mad.lo.s32 	%r30, %r39, %r19, %r2;
	mul.wide.s32 	%rd30, %r30, 4;
	add.s64 	%rd31, %rd1, %rd30;
	atom.global.add.f32 	%f38, [%rd31], %f37;
	cvt.u64.u32 	%rd32, %r3;
	cvt.u64.u32 	%rd33, %r39;
	add.s64 	%rd34, %rd33, %rd32;
	shl.b64 	%rd35, %rd34, 2;
	add.s64 	%rd36, %rd2, %rd35;
	ld.global.f32 	%f39, [%rd36+4];
	ld.global.f32 	%f40, [%rd3];
	mul.f32 	%f41, %f39, %f40;
	mul.wide.s32 	%rd37, %r19, 4;
	add.s64 	%rd38, %rd31, %rd37;
	atom.global.add.f32 	%f42, [%rd38], %f41;
	ld.global.f32 	%f43, [%rd36+8];
	ld.global.f32 	%f44, [%rd3];
	mul.f32 	%f45, %f43, %f44;
	add.s64 	%rd39, %rd38, %rd37;
	atom.global.add.f32 	%f46, [%rd39], %f45;
	ld.global.f32 	%f47, [%rd36+12];
	ld.global.f32 	%f48, [%rd3];
	mul.f32 	%f49, %f47, %f48;
	add.s64 	%rd40, %rd39, %rd37;
	atom.global.add.f32 	%f50, [%rd40], %f49;
	add.s32 	%r39, %r39, 4;
$L__BB1_8:
	setp.eq.s32 	%p9, %r13, 0;
	@%p9 bra 	$L__BB1_13;
	setp.eq.s32 	%p10, %r13, 1;
	@%p10 bra 	$L__BB1_11;
	add.s32 	%r31, %r39, %r3;
	mul.wide.u32 	%rd41, %r31, 4;
	add.s64 	%rd42, %rd2, %rd41;
	ld.global.f32 	%f51, [%rd42];
	ld.global.f32 	%f52, [%rd3];
	mul.f32 	%f53, %f51, %f52;
	mad.lo.s32 	%r32, %r39, %r19, %r2;
	mul.wide.s32 	%rd43, %r32, 4;
	add.s64 	%rd44, %rd1, %rd43;
	atom.global.add.f32 	%f54, [%rd44], %f53;
	cvt.u64.u32 	%rd45, %r3;
	cvt.u64.u32 	%rd46, %r39;
	add.s64 	%rd47, %rd46, %rd45;
	shl.b64 	%rd48, %rd47, 2;
	add.s64 	%rd49, %rd2, %rd48;
	ld.global.f32 	%f55, [%rd49+4];
	ld.global.f32 	%f56, [%rd3];
	mul.f32 	%f57, %f55, %f56;
	mul.wide.s32 	%rd50, %r19, 4;
	add.s64 	%rd51, %rd44, %rd50;
	atom.global.add.f32 	%f58, [%rd51], %f57;
	add.s32 	%r39, %r39, 2;
$L__BB1_11:
	and.b32  	%r33, %r18, 1;
	setp.eq.b32 	%p11, %r33, 1;
	not.pred 	%p12, %p11;
	@%p12 bra 	$L__BB1_13;
	add.s32 	%r34, %r39, %r3;
	mul.wide.u32 	%rd52, %r34, 4;
	add.s64 	%rd53, %rd2, %rd52;
	ld.global.f32 	%f59, [%rd53];
	ld.global.f32 	%f60, [%rd3];
	mul.f32 	%f61, %f59, %f60;
	mad.lo.s32 	%r35, %r39, %r19, %r2;
	mul.wide.s32 	%rd54, %r35, 4;
	add.s64 	%rd55, %rd1, %rd54;
	atom.global.add.f32 	%f62, [%rd55], %f61;
$L__BB1_13:
	ret;

}


// ===== COMPILED SASS (sm_100) =====

	.target	sm_100

	.elftype	@"ET_EXEC"


//--------------------- .note.nv.tkinfo           --------------------------
	.section	.note.nv.tkinfo,"",@"SHT_NOTE"
	.sectionflags	@"SHF_NOTE_NV_TKINFO"
	.tkinfo
        /*0018*/ 	.word	0x00000002
        /*0030*/ 	.string	""
        /*0030*/ 	.string	"ptxas"
        /*0030*/ 	.string	"Cuda compilation tools, release 13.0, V13.0.88"
        /*0030*/ 	.string	"Build cuda_13.0.r13.0/compiler.36424714_0"
        /*0030*/ 	.string	"-arch sm_100 -m 64 "



//--------------------- .note.nv.cuinfo           --------------------------
	.section	.note.nv.cuinfo,"",@"SHT_NOTE"
	.sectionflags	@"SHF_NOTE_NV_CUINFO"
        /*0018*/ 	.short	0x0002
        /*001a*/ 	.short	0x0064
        /*001c*/ 	.short	0x0082
	.zero		2


//--------------------- .nv.info                  --------------------------
	.section	.nv.info,"",@"SHT_CUDA_INFO"
	.align	4


	//----- nvinfo : EIATTR_REGCOUNT
	.align		4
        /*0000*/ 	.byte	0x04, 0x2f
        /*0002*/ 	.short	(.L_1 - .L_0)
	.align		4
.L_0:
        /*0004*/ 	.word	index@(_Z18denseForwardKernelPfS_S_S_iii)
        /*0008*/ 	.word	0x00000020


	//----- nvinfo : EIATTR_FRAME_SIZE
	.align		4
.L_1:
        /*000c*/ 	.byte	0x04, 0x11
        /*000e*/ 	.short	(.L_3 - .L_2)
	.align		4
.L_2:
        /*0010*/ 	.word	index@(_Z18denseForwardKernelPfS_S_S_iii)
        /*0014*/ 	.word	0x00000000


	//----- nvinfo : EIATTR_REGCOUNT
	.align		4
.L_3:
        /*0018*/ 	.byte	0x04, 0x2f
        /*001a*/ 	.short	(.L_5 - .L_4)
	.align		4
.L_4:
        /*001c*/ 	.word	index@(_Z19denseBackwardKernelPfS_S_S_iii)
        /*0020*/ 	.word	0x0000001a


	//----- nvinfo : EIATTR_FRAME_SIZE
	.align		4
.L_5:
        /*0024*/ 	.byte	0x04, 0x11
        /*0026*/ 	.short	(.L_7 - .L_6)
	.align		4
.L_6:
        /*0028*/ 	.word	index@(_Z19denseBackwardKernelPfS_S_S_iii)
        /*002c*/ 	.word	0x00000000


	//----- nvinfo : EIATTR_MIN_STACK_SIZE
	.align		4
.L_7:
        /*0030*/ 	.byte	0x04, 0x12
        /*0032*/ 	.short	(.L_9 - .L_8)
	.align		4
.L_8:
        /*0034*/ 	.word	index@(_Z19denseBackwardKernelPfS_S_S_iii)
        /*0038*/ 	.word	0x00000000


	//----- nvinfo : EIATTR_MIN_STACK_SIZE
	.align		4
.L_9:
        /*003c*/ 	.byte	0x04, 0x12
        /*003e*/ 	.short	(.L_11 - .L_10)
	.align		4
.L_10:
        /*0040*/ 	.word	index@(_Z18denseForwardKernelPfS_S_S_iii)
        /*0044*/ 	.word	0x00000000
.L_11:


//--------------------- .nv.compat                --------------------------
	.section	.nv.compat,"",@"SHT_CUDA_COMPAT_INFO"
	.align	4
        /*0000*/ 	.byte	0x02, 0x09, 0x00, 0x00, 0x02, 0x02, 0x01, 0x00, 0x02, 0x05, 0x05, 0x00, 0x03, 0x07, 0x01, 0x01
        /*0010*/ 	.byte	0x02, 0x03, 0x00, 0x00, 0x02, 0x06, 0x01, 0x00, 0x04, 0x0b, 0x08, 0x00, 0x09, 0x00, 0x00, 0x00
        /*0020*/ 	.byte	0x00, 0x00, 0x00, 0x00


//--------------------- .nv.info._Z19denseBackwardKernelPfS_S_S_iii --------------------------
	.section	.nv.info._Z19denseBackwardKernelPfS_S_S_iii,"",@"SHT_CUDA_INFO"
	.sectionflags	@""
	.align	4


	//----- nvinfo : EIATTR_CUDA_API_VERSION
	.align		4
        /*0000*/ 	.byte	0x04, 0x37
        /*0002*/ 	.short	(.L_13 - .L_12)
.L_12:
        /*0004*/ 	.word	0x00000082


	//----- nvinfo : EIATTR_KPARAM_INFO
	.align		4
.L_13:
        /*0008*/ 	.byte	0x04, 0x17
        /*000a*/ 	.short	(.L_15 - .L_14)
.L_14:
        /*000c*/ 	.word	0x00000000
        /*0010*/ 	.short	0x0006
        /*0012*/ 	.short	0x0028
        /*0014*/ 	.byte	0x00, 0xf0, 0x11, 0x00


	//----- nvinfo : EIATTR_KPARAM_INFO
	.align		4
.L_15:
        /*0018*/ 	.byte	0x04, 0x17
        /*001a*/ 	.short	(.L_17 - .L_16)
.L_16:
        /*001c*/ 	.word	0x00000000
        /*0020*/ 	.short	0x0005
        /*0022*/ 	.short	0x0024
        /*0024*/ 	.byte	0x00, 0xf0, 0x11, 0x00


	//----- nvinfo : EIATTR_KPARAM_INFO
	.align		4
.L_17:
        /*0028*/ 	.byte	0x04, 0x17
        /*002a*/ 	.short	(.L_19 - .L_18)
.L_18:
        /*002c*/ 	.word	0x00000000
        /*0030*/ 	.short	0x0004
        /*0032*/ 	.short	0x0020
        /*0034*/ 	.byte	0x00, 0xf0, 0x11, 0x00


	//----- nvinfo : EIATTR_KPARAM_INFO
	.align		4
.L_19:
        /*0038*/ 	.byte	0x04, 0x17
        /*003a*/ 	.short	(.L_21 - .L_20)
.L_20:
        /*003c*/ 	.word	0x00000000
        /*0040*/ 	.short	0x0003
        /*0042*/ 	.short	0x0018
        /*0044*/ 	.byte	0x00, 0xf5, 0x21, 0x00


	//----- nvinfo : EIATTR_KPARAM_INFO
	.align		4
.L_21:
        /*0048*/ 	.byte	0x04, 0x17
        /*004a*/ 	.short	(.L_23 - .L_22)
.L_22:
        /*004c*/ 	.word	0x00000000
        /*0050*/ 	.short	0x0002
        /*0052*/ 	.short	0x0010
        /*0054*/ 	.byte	0x00, 0xf5, 0x21, 0x00


	//----- nvinfo : EIATTR_KPARAM_INFO
	.align		4
.L_23:
        /*0058*/ 	.byte	0x04, 0x17
        /*005a*/ 	.short	(.L_25 - .L_24)
.L_24:
        /*005c*/ 	.word	0x00000000
        /*0060*/ 	.short	0x0001
        /*0062*/ 	.short	0x0008
        /*0064*/ 	.byte	0x00, 0xf5, 0x21, 0x00


	//----- nvinfo : EIATTR_KPARAM_INFO
	.align		4
.L_25:
        /*0068*/ 	.byte	0x04, 0x17
        /*006a*/ 	.short	(.L_27 - .L_26)
.L_26:
        /*006c*/ 	.word	0x00000000
        /*0070*/ 	.short	0x0000
        /*0072*/ 	.short	0x0000
        /*0074*/ 	.byte	0x00, 0xf5, 0x21, 0x00


	//----- nvinfo : EIATTR_SPARSE_MMA_MASK
	.align		4
.L_27:
        /*0078*/ 	.byte	0x03, 0x50
        /*007a*/ 	.short	0x0000


	//----- nvinfo : EIATTR_MAXREG_COUNT
	.align		4
        /*007c*/ 	.byte	0x03, 0x1b
        /*007e*/ 	.short	0x00ff


	//----- nvinfo : EIATTR_MERCURY_ISA_VERSION
	.align		4
        /*0080*/ 	.byte	0x03, 0x5f
        /*0082*/ 	.short	0x0101


	//----- nvinfo : EIATTR_VRC_CTA_INIT_COUNT
	.align		4
        /*0084*/ 	.byte	0x02, 0x4a
	.zero		1
	.zero		1


	//----- nvinfo : EIATTR_EXIT_INSTR_OFFSETS
	.align		4
        /*0088*/ 	.byte	0x04, 0x1c
        /*008a*/ 	.short	(.L_29 - .L_28)


	//   ....[0]....
.L_28:
        /*008c*/ 	.word	0x000000d0


	//   ....[1]....
        /*0090*/ 	.word	0x00000180


	//   ....[2]....
        /*0094*/ 	.word	0x00000550


	//   ....[3]....
        /*0098*/ 	.word	0x00000790


	//   ....[4]....
        /*009c*/ 	.word	0x00000930


	//   ....[5]....
        /*00a0*/ 	.word	0x000009e0


	//----- nvinfo : EIATTR_CBANK_PARAM_SIZE
	.align		4
.L_29:
        /*00a4*/ 	.byte	0x03, 0x19
        /*00a6*/ 	.short	0x002c


	//----- nvinfo : EIATTR_PARAM_CBANK
	.align		4
        /*00a8*/ 	.byte	0x04, 0x0a
        /*00aa*/ 	.short	(.L_31 - .L_30)
	.align		4
.L_30:
        /*00ac*/ 	.word	index@(.nv.constant0._Z19denseBackwardKernelPfS_S_S_iii)
        /*00b0*/ 	.short	0x0380
        /*00b2*/ 	.short	0x002c


	//----- nvinfo : EIATTR_SW_WAR
	.align		4
.L_31:
        /*00b4*/ 	.byte	0x04, 0x36
        /*00b6*/ 	.short	(.L_33 - .L_32)
.L_32:
        /*00b8*/ 	.word	0x00000008
.L_33:


//--------------------- .nv.info._Z18denseForwardKernelPfS_S_S_iii --------------------------
	.section	.nv.info._Z18denseForwardKernelPfS_S_S_iii,"",@"SHT_CUDA_INFO"
	.sectionflags	@""
	.align	4


	//----- nvinfo : EIATTR_CUDA_API_VERSION
	.align		4
        /*0000*/ 	.byte	0x04, 0x37
        /*0002*/ 	.short	(.L_35 - .L_34)
.L_34:
        /*0004*/ 	.word	0x00000082


	//----- nvinfo : EIATTR_KPARAM_INFO
	.align		4
.L_35:
        /*0008*/ 	.byte	0x04, 0x17
        /*000a*/ 	.short	(.L_37 - .L_36)
.L_36:
        /*000c*/ 	.word	0x00000000
        /*0010*/ 	.short	0x0006
        /*0012*/ 	.short	0x0028
        /*0014*/ 	.byte	0x00, 0xf0, 0x11, 0x00


	//----- nvinfo : EIATTR_KPARAM_INFO
	.align		4
.L_37:
        /*0018*/ 	.byte	0x04, 0x17
        /*001a*/ 	.short	(.L_39 - .L_38)
.L_38:
        /*001c*/ 	.word	0x00000000
        /*0020*/ 	.short	0x0005
        /*0022*/ 	.short	0x0024
        /*0024*/ 	.byte	0x00, 0xf0, 0x11, 0x00


	//----- nvinfo : EIATTR_KPARAM_INFO
	.align		4
.L_39:
        /*0028*/ 	.byte	0x04, 0x17
        /*002a*/ 	.short	(.L_41 - .L_40)
.L_40:
        /*002c*/ 	.word	0x00000000
        /*0030*/ 	.short	0x0004
        /*0032*/ 	.short	0x0020
        /*0034*/ 	.byte	0x00, 0xf0, 0x11, 0x00


	//----- nvinfo : EIATTR_KPARAM_INFO
	.align		4
.L_41:
        /*0038*/ 	.byte	0x04, 0x17
        /*003a*/ 	.short	(.L_43 - .L_42)
.L_42:
        /*003c*/ 	.word	0x00000000
        /*0040*/ 	.short	0x0003
        /*0042*/ 	.short	0x0018
        /*0044*/ 	.byte	0x00, 0xf5, 0x21, 0x00


	//----- nvinfo : EIATTR_KPARAM_INFO
	.align		4
.L_43:
        /*0048*/ 	.byte	0x04, 0x17
        /*004a*/ 	.short	(.L_45 - .L_44)
.L_44:
        /*004c*/ 	.word	0x00000000
        /*0050*/ 	.short	0x0002
        /*0052*/ 	.short	0x0010
        /*0054*/ 	.byte	0x00, 0xf5, 0x21, 0x00


	//----- nvinfo : EIATTR_KPARAM_INFO
	.align		4
.L_45:
        /*0058*/ 	.byte	0x04, 0x17
        /*005a*/ 	.short	(.L_47 - .L_46)
.L_46:
        /*005c*/ 	.word	0x00000000
        /*0060*/ 	.short	0x0001
        /*0062*/ 	.short	0x0008
        /*0064*/ 	.byte	0x00, 0xf5, 0x21, 0x00


	//----- nvinfo : EIATTR_KPARAM_INFO
	.align		4
.L_47:
        /*0068*/ 	.byte	0x04, 0x17
        /*006a*/ 	.short	(.L_49 - .L_48)
.L_48:
        /*006c*/ 	.word	0x00000000
        /*0070*/ 	.short	0x0000
        /*0072*/ 	.short	0x0000
        /*0074*/ 	.byte	0x00, 0xf5, 0x21, 0x00


	//----- nvinfo : EIATTR_SPARSE_MMA_MASK
	.align		4
.L_49:
        /*0078*/ 	.byte	0x03, 0x50
        /*007a*/ 	.short	0x0000


	//----- nvinfo : EIATTR_MAXREG_COUNT
	.align		4
        /*007c*/ 	.byte	0x03, 0x1b
        /*007e*/ 	.short	0x00ff


	//----- nvinfo : EIATTR_MERCURY_ISA_VERSION
	.align		4
        /*0080*/ 	.byte	0x03, 0x5f
        /*0082*/ 	.short	0x0101


	//----- nvinfo : EIATTR_VRC_CTA_INIT_COUNT
	.align		4
        /*0084*/ 	.byte	0x02, 0x4a
	.zero		1
	.zero		1


	//----- nvinfo : EIATTR_EXIT_INSTR_OFFSETS
	.align		4
        /*0088*/ 	.byte	0x04, 0x1c
        /*008a*/ 	.short	(.L_51 - .L_50)


	//   ....[0]....
.L_50:
        /*008c*/ 	.word	0x000000d0


	//   ....[1]....
        /*0090*/ 	.word	0x00000930


	//----- nvinfo : EIATTR_CBANK_PARAM_SIZE
	.align		4
.L_51:
        /*0094*/ 	.byte	0x03, 0x19
        /*0096*/ 	.short	0x002c


	//----- nvinfo : EIATTR_PARAM_CBANK
	.align		4
        /*0098*/ 	.byte	0x04, 0x0a
        /*009a*/ 	.short	(.L_53 - .L_52)
	.align		4
.L_52:
        /*009c*/ 	.word	index@(.nv.constant0._Z18denseForwardKernelPfS_S_S_iii)
        /*00a0*/ 	.short	0x0380
        /*00a2*/ 	.short	0x002c


	//----- nvinfo : EIATTR_SW_WAR
	.align		4
.L_53:
        /*00a4*/ 	.byte	0x04, 0x36
        /*00a6*/ 	.short	(.L_55 - .L_54)
.L_54:
        /*00a8*/ 	.word	0x00000008
.L_55:


//--------------------- .nv.callgraph             --------------------------
	.section	.nv.callgraph,"",@"SHT_CUDA_CALLGRAPH"
	.align	4
	.sectionentsize	8
	.align		4
        /*0000*/ 	.word	0x00000000
	.align		4
        /*0004*/ 	.word	0xffffffff
	.align		4
        /*0008*/ 	.word	0x00000000
	.align		4
        /*000c*/ 	.word	0xfffffffe
	.align		4
        /*0010*/ 	.word	0x00000000
	.align		4
        /*0014*/ 	.word	0xfffffffd
	.align		4
        /*0018*/ 	.word	0x00000000
	.align		4
        /*001c*/ 	.word	0xfffffffc


//--------------------- .text._Z19denseBackwardKernelPfS_S_S_iii --------------------------
	.section	.text._Z19denseBackwardKernelPfS_S_S_iii,"ax",@progbits
	.align	128
        .global         _Z19denseBackwardKernelPfS_S_S_iii
        .type           _Z19denseBackwardKernelPfS_S_S_iii,@function
        .size           _Z19denseBackwardKernelPfS_S_S_iii,(.L_x_10 - _Z19denseBackwardKernelPfS_S_S_iii)
        .other          _Z19denseBackwardKernelPfS_S_S_iii,@"STO_CUDA_ENTRY STV_DEFAULT"
_Z19denseBackwardKernelPfS_S_S_iii:
.text._Z19denseBackwardKernelPfS_S_S_iii:
[----:B------:R-:W-:Y:S01]  /*0000*/  LDC R1, c[0x0][0x37c] ;  /* 0x0000df00ff017b82 */ /* 0x000fe20000000800 */
[----:B------:R-:W0:Y:S07]  /*0010*/  S2R R2, SR_TID.Y ;  /* 0x0000000000027919 */ /* 0x000e2e0000002200 */
[----:B------:R-:W0:Y:S01]  /*0020*/  S2UR UR4, SR_CTAID.Y ;  /* 0x00000000000479c3 */ /* 0x000e220000002600 */
[----:B------:R-:W1:Y:S01]  /*0030*/  LDCU UR6, c[0x0][0x3a8] ;  /* 0x00007500ff0677ac */ /* 0x000e620008000800 */
[----:B------:R-:W2:Y:S06]  /*0040*/  S2R R4, SR_TID.X ;  /* 0x0000000000047919 */ /* 0x000eac0000002100 */
[----:B------:R-:W0:Y:S08]  /*0050*/  LDC R9, c[0x0][0x364] ;  /* 0x0000d900ff097b82 */ /* 0x000e300000000800 */
[----:B------:R-:W2:Y:S08]  /*0060*/  S2UR UR5, SR_CTAID.X ;  /* 0x00000000000579c3 */ /* 0x000eb00000002500 */
[----:B------:R-:W2:Y:S08]  /*0070*/  LDC R7, c[0x0][0x360] ;  /* 0x0000d800ff077b82 */ /* 0x000eb00000000800 */
[----:B------:R-:W3:Y:S01]  /*0080*/  LDC R0, c[0x0][0x3a4] ;  /* 0x0000e900ff007b82 */ /* 0x000ee20000000800 */
[----:B0-----:R-:W-:-:S05]  /*0090*/  IMAD R9, R9, UR4, R2 ;  /* 0x0000000409097c24 */ /* 0x001fca000f8e0202 */
[----:B-1----:R-:W-:Y:S01]  /*00a0*/  ISETP.GE.AND P0, PT, R9, UR6, PT ;  /* 0x0000000609007c0c */ /* 0x002fe2000bf06270 */
[----:B--2---:R-:W-:-:S05]  /*00b0*/  IMAD R7, R7, UR5, R4 ;  /* 0x0000000507077c24 */ /* 0x004fca000f8e0204 */
[----:B---3--:R-:W-:-:S13]  /*00c0*/  ISETP.GE.OR P0, PT, R7, R0, P0 ;  /* 0x000000000700720c */ /* 0x008fda0000706670 */
[----:B------:R-:W-:Y:S05]  /*00d0*/  @P0 EXIT ;  /* 0x000000000000094d */ /* 0x000fea0003800000 */
[----:B------:R-:W0:Y:S01]  /*00e0*/  LDC.64 R2, c[0x0][0x388] ;  /* 0x0000e200ff027b82 */ /* 0x000e220000000a00 */
[----:B------:R-:W1:Y:S01]  /*00f0*/  LDCU.64 UR4, c[0x0][0x358] ;  /* 0x00006b00ff0477ac */ /* 0x000e620008000a00 */
[----:B------:R-:W-:-:S06]  /*0100*/  IMAD R5, R9, R0, R7 ;  /* 0x0000000009057224 */ /* 0x000fcc00078e0207 */
[----:B------:R-:W2:Y:S01]  /*0110*/  LDC R6, c[0x0][0x3a0] ;  /* 0x0000e800ff067b82 */ /* 0x000ea20000000800 */
[----:B0-----:R-:W-:-:S07]  /*0120*/  IMAD.WIDE R2, R5, 0x4, R2 ;  /* 0x0000000405027825 */ /* 0x001fce00078e0202 */
[----:B------:R-:W0:Y:S01]  /*0130*/  LDC.64 R4, c[0x0][0x398] ;  /* 0x0000e600ff047b82 */ /* 0x000e220000000a00 */
[----:B-1----:R-:W3:Y:S01]  /*0140*/  LDG.E R11, desc[UR4][R2.64] ;  /* 0x00000004020b7981 */ /* 0x002ee2000c1e1900 */
[----:B--2---:R-:W-:Y:S01]  /*0150*/  ISETP.GE.AND P0, PT, R6, 0x1, PT ;  /* 0x000000010600780c */ /* 0x004fe20003f06270 */
[----:B0-----:R-:W-:-:S05]  /*0160*/  IMAD.WIDE R4, R7, 0x4, R4 ;  /* 0x0000000407047825 */ /* 0x001fca00078e0204 */
[----:B---3--:R0:W-:Y:S07]  /*0170*/  REDG.E.ADD.F32.FTZ.RN.STRONG.GPU desc[UR4][R4.64], R11 ;  /* 0x0000000b040079a6 */ /* 0x0081ee000c12f304 */
[----:B------:R-:W-:Y:S05]  /*0180*/  @!P0 EXIT ;  /* 0x000000000000894d */ /* 0x000fea0003800000 */
[C---:B------:R-:W-:Y:S01]  /*0190*/  ISETP.GE.U32.AND P1, PT, R6.reuse, 0x8, PT ;  /* 0x000000080600780c */ /* 0x040fe20003f26070 */
[----:B------:R-:W-:Y:S01]  /*01a0*/  IMAD R8, R9, R6, RZ ;  /* 0x0000000609087224 */ /* 0x000fe200078e02ff */
[----:B------:R-:W-:Y:S01]  /*01b0*/  LOP3.LUT R18, R6, 0x7, RZ, 0xc0, !PT ;  /* 0x0000000706127812 */ /* 0x000fe200078ec0ff */
[----:B------:R-:W-:-:S03]  /*01c0*/  HFMA2 R9, -RZ, RZ, 0, 0 ;  /* 0x00000000ff097431 */ /* 0x000fc600000001ff */
[----:B------:R-:W-:-:S07]  /*01d0*/  ISETP.NE.AND P0, PT, R18, RZ, PT ;  /* 0x000000ff1200720c */ /* 0x000fce0003f05270 */
[----:B------:R-:W-:Y:S06]  /*01e0*/  @!P1 BRA `(.L_x_0) ;  /* 0x0000000000d89947 */ /* 0x000fec0003800000 */
[----:B0-----:R-:W0:Y:S01]  /*01f0*/  LDC.64 R4, c[0x0][0x380] ;  /* 0x0000e000ff047b82 */ /* 0x001e220000000a00 */
[----:B------:R-:W-:Y:S02]  /*0200*/  LOP3.LUT R9, R6, 0x7ffffff8, RZ, 0xc0, !PT ;  /* 0x7ffffff806097812 */ /* 0x000fe400078ec0ff */
[----:B------:R-:W-:Y:S02]  /*0210*/  MOV R11, R7 ;  /* 0x00000007000b7202 */ /* 0x000fe40000000f00 */
[----:B------:R-:W-:Y:S01]  /*0220*/  IADD3 R10, PT, PT, -R9, RZ, RZ ;  /* 0x000000ff090a7210 */ /* 0x000fe20007ffe1ff */
[----:B0-----:R-:W-:-:S03]  /*0230*/  IMAD.WIDE.U32 R4, R8, 0x4, R4 ;  /* 0x0000000408047825 */ /* 0x001fc600078e0004 */
[----:B------:R-:W-:-:S04]  /*0240*/  IADD3 R4, P1, PT, R4, 0x10, RZ ;  /* 0x0000001004047810 */ /* 0x000fc80007f3e0ff */
[----:B------:R-:W-:-:S09]  /*0250*/  IADD3.X R5, PT, PT, RZ, R5, RZ, P1, !PT ;  /* 0x00000005ff057210 */ /* 0x000fd20000ffe4ff */
.L_x_1:
[----:B--2---:R-:W2:Y:S01]  /*0260*/  LDG.E R15, desc[UR4][R2.64] ;  /* 0x00000004020f7981 */ /* 0x004ea2000c1e1900 */
[----:B------:R-:W0:Y:S03]  /*0270*/  LDC.64 R12, c[0x0][0x390] ;  /* 0x0000e400ff0c7b82 */ /* 0x000e260000000a00 */
[----:B------:R-:W2:Y:S01]  /*0280*/  LDG.E R14, desc[UR4][R4.64+-0x10] ;  /* 0xfffff004040e7981 */ /* 0x000ea2000c1e1900 */
[----:B0-----:R-:W-:-:S04]  /*0290*/  IMAD.WIDE R12, R11, 0x4, R12 ;  /* 0x000000040b0c7825 */ /* 0x001fc800078e020c */
[----:B--2---:R-:W-:-:S05]  /*02a0*/  FMUL R19, R14, R15 ;  /* 0x0000000f0e137220 */ /* 0x004fca0000400000 */
[----:B------:R0:W-:Y:S04]  /*02b0*/  REDG.E.ADD.F32.FTZ.RN.STRONG.GPU desc[UR4][R12.64], R19 ;  /* 0x000000130c0079a6 */ /* 0x0001e8000c12f304 */
[----:B------:R-:W2:Y:S04]  /*02c0*/  LDG.E R16, desc[UR4][R4.64+-0xc] ;  /* 0xfffff40404107981 */ /* 0x000ea8000c1e1900 */
[----:B------:R-:W2:Y:S01]  /*02d0*/  LDG.E R17, desc[UR4][R2.64] ;  /* 0x0000000402117981 */ /* 0x000ea2000c1e1900 */
[----:B------:R-:W-:-:S04]  /*02e0*/  IMAD.WIDE R14, R0, 0x4, R12 ;  /* 0x00000004000e7825 */ /* 0x000fc800078e020c */
[----:B--2---:R-:W-:-:S05]  /*02f0*/  FMUL R21, R16, R17 ;  /* 0x0000001110157220 */ /* 0x004fca0000400000 */
[----:B------:R1:W-:Y:S04]  /*0300*/  REDG.E.ADD.F32.FTZ.RN.STRONG.GPU desc[UR4][R14.64], R21 ;  /* 0x000000150e0079a6 */ /* 0x0003e8000c12f304 */
[----:B------:R-:W2:Y:S04]  /*0310*/  LDG.E R20, desc[UR4][R4.64+-0x8] ;  /* 0xfffff80404147981 */ /* 0x000ea8000c1e1900 */
[----:B------:R-:W2:Y:S01]  /*0320*/  LDG.E R23, desc[UR4][R2.64] ;  /* 0x0000000402177981 */ /* 0x000ea2000c1e1900 */
[----:B------:R-:W-:-:S04]  /*0330*/  IMAD.WIDE R16, R0, 0x4, R14 ;  /* 0x0000000400107825 */ /* 0x000fc800078e020e */
[----:B--2---:R-:W-:-:S05]  /*0340*/  FMUL R23, R20, R23 ;  /* 0x0000001714177220 */ /* 0x004fca0000400000 */
[----:B------:R2:W-:Y:S04]  /*0350*/  REDG.E.ADD.F32.FTZ.RN.STRONG.GPU desc[UR4][R16.64], R23 ;  /* 0x00000017100079a6 */ /* 0x0005e8000c12f304 */
[----:B0-----:R-:W3:Y:S04]  /*0360*/  LDG.E R19, desc[UR4][R4.64+-0x4] ;  /* 0xfffffc0404137981 */ /* 0x001ee8000c1e1900 */
[----:B------:R-:W3:Y:S01]  /*0370*/  LDG.E R20, desc[UR4][R2.64] ;  /* 0x0000000402147981 */ /* 0x000ee2000c1e1900 */
[----:B------:R-:W-:-:S04]  /*0380*/  IMAD.WIDE R12, R0, 0x4, R16 ;  /* 0x00000004000c7825 */ /* 0x000fc800078e0210 */
[----:B---3--:R-:W-:-:S05]  /*0390*/  FMUL R19, R19, R20 ;  /* 0x0000001413137220 */ /* 0x008fca0000400000 */
[----:B------:R0:W-:Y:S04]  /*03a0*/  REDG.E.ADD.F32.FTZ.RN.STRONG.GPU desc[UR4][R12.64], R19 ;  /* 0x000000130c0079a6 */ /* 0x0001e8000c12f304 */
[----:B------:R-:W3:Y:S04]  /*03b0*/  LDG.E R20, desc[UR4][R4.64] ;  /* 0x0000000404147981 */ /* 0x000ee8000c1e1900 */
[----:B-1----:R-:W3:Y:S01]  /*03c0*/  LDG.E R21, desc[UR4][R2.64] ;  /* 0x0000000402157981 */ /* 0x002ee2000c1e1900 */
[----:B------:R-:W-:-:S04]  /*03d0*/  IMAD.WIDE R14, R0, 0x4, R12 ;  /* 0x00000004000e7825 */ /* 0x000fc800078e020c */
[----:B---3--:R-:W-:-:S05]  /*03e0*/  FMUL R21, R20, R21 ;  /* 0x0000001514157220 */ /* 0x008fca0000400000 */
[----:B------:R1:W-:Y:S04]  /*03f0*/  REDG.E.ADD.F32.FTZ.RN.STRONG.GPU desc[UR4][R14.64], R21 ;  /* 0x000000150e0079a6 */ /* 0x0003e8000c12f304 */
[----:B------:R-:W3:Y:S04]  /*0400*/  LDG.E R20, desc[UR4][R4.64+0x4] ;  /* 0x0000040404147981 */ /* 0x000ee8000c1e1900 */
[----:B--2---:R-:W3:Y:S01]  /*0410*/  LDG.E R23, desc[UR4][R2.64] ;  /* 0x0000000402177981 */ /* 0x004ee2000c1e1900 */
[----:B------:R-:W-:-:S04]  /*0420*/  IMAD.WIDE R16, R0, 0x4, R14 ;  /* 0x0000000400107825 */ /* 0x000fc800078e020e */
[----:B---3--:R-:W-:-:S05]  /*0430*/  FMUL R23, R20, R23 ;  /* 0x0000001714177220 */ /* 0x008fca0000400000 */
[----:B------:R2:W-:Y:S04]  /*0440*/  REDG.E.ADD.F32.FTZ.RN.STRONG.GPU desc[UR4][R16.64], R23 ;  /* 0x00000017100079a6 */ /* 0x0005e8000c12f304 */
[----:B0-----:R-:W3:Y:S04]  /*0450*/  LDG.E R19, desc[UR4][R4.64+0x8] ;  /* 0x0000080404137981 */ /* 0x001ee8000c1e1900 */
[----:B------:R-:W3:Y:S01]  /*0460*/  LDG.E R20, desc[UR4][R2.64] ;  /* 0x0000000402147981 */ /* 0x000ee2000c1e1900 */
[----:B------:R-:W-:Y:S01]  /*0470*/  IMAD.WIDE R12, R0, 0x4, R16 ;  /* 0x00000004000c7825 */ /* 0x000fe200078e0210 */
[----:B------:R-:W-:-:S03]  /*0480*/  IADD3 R10, PT, PT, R10, 0x8, RZ ;  /* 0x000000080a0a7810 */ /* 0x000fc60007ffe0ff */
[----:B---3--:R-:W-:-:S05]  /*0490*/  FMUL R19, R19, R20 ;  /* 0x0000001413137220 */ /* 0x008fca0000400000 */
[----:B------:R2:W-:Y:S04]  /*04a0*/  REDG.E.ADD.F32.FTZ.RN.STRONG.GPU desc[UR4][R12.64], R19 ;  /* 0x000000130c0079a6 */ /* 0x0005e8000c12f304 */
[----:B------:R0:W3:Y:S04]  /*04b0*/  LDG.E R20, desc[UR4][R4.64+0xc] ;  /* 0x00000c0404147981 */ /* 0x0000e8000c1e1900 */
[----:B-1----:R-:W3:Y:S01]  /*04c0*/  LDG.E R21, desc[UR4][R2.64] ;  /* 0x0000000402157981 */ /* 0x002ee2000c1e1900 */
[----:B------:R-:W-:Y:S01]  /*04d0*/  ISETP.NE.AND P1, PT, R10, RZ, PT ;  /* 0x000000ff0a00720c */ /* 0x000fe20003f25270 */
[----:B------:R-:W-:Y:S01]  /*04e0*/  IMAD.WIDE R14, R0, 0x4, R12 ;  /* 0x00000004000e7825 */ /* 0x000fe200078e020c */
[----:B0-----:R-:W-:-:S02]  /*04f0*/  IADD3 R4, P2, PT, R4, 0x20, RZ ;  /* 0x0000002004047810 */ /* 0x001fc40007f5e0ff */
[----:B------:R-:W-:Y:S02]  /*0500*/  LEA R11, R0, R11, 0x3 ;  /* 0x0000000b000b7211 */ /* 0x000fe400078e18ff */
[----:B------:R-:W-:Y:S01]  /*0510*/  IADD3.X R5, PT, PT, RZ, R5, RZ, P2, !PT ;  /* 0x00000005ff057210 */ /* 0x000fe200017fe4ff */
[----:B---3--:R-:W-:-:S05]  /*0520*/  FMUL R21, R20, R21 ;  /* 0x0000001514157220 */ /* 0x008fca0000400000 */
[----:B------:R2:W-:Y:S01]  /*0530*/  REDG.E.ADD.F32.FTZ.RN.STRONG.GPU desc[UR4][R14.64], R21 ;  /* 0x000000150e0079a6 */ /* 0x0005e2000c12f304 */
[----:B------:R-:W-:Y:S05]  /*0540*/  @P1 BRA `(.L_x_1) ;  /* 0xfffffffc00441947 */ /* 0x000fea000383ffff */
.L_x_0:
[----:B------:R-:W-:Y:S05]  /*0550*/  @!P0 EXIT ;  /* 0x000000000000894d */ /* 0x000fea0003800000 */
[----:B------:R-:W-:Y:S02]  /*0560*/  ISETP.GE.U32.AND P1, PT, R18, 0x4, PT ;  /* 0x000000041200780c */ /* 0x000fe40003f26070 */
[----:B--2---:R-:W-:-:S04]  /*0570*/  LOP3.LUT R16, R6, 0x3, RZ, 0xc0, !PT ;  /* 0x0000000306107812 */ /* 0x004fc800078ec0ff */
[----:B------:R-:W-:-:S07]  /*0580*/  ISETP.NE.AND P0, PT, R16, RZ, PT ;  /* 0x000000ff1000720c */ /* 0x000fce0003f05270 */
[----:B------:R-:W-:Y:S06]  /*0590*/  @!P1 BRA `(.L_x_2) ;  /* 0x00000000007c9947 */ /* 0x000fec0003800000 */
[----:B0-----:R-:W0:Y:S01]  /*05a0*/  LDC.64 R10, c[0x0][0x380] ;  /* 0x0000e000ff0a7b82 */ /* 0x001e220000000a00 */
[----:B------:R-:W-:Y:S01]  /*05b0*/  IADD3 R5, PT, PT, R8, R9, RZ ;  /* 0x0000000908057210 */ /* 0x000fe20007ffe0ff */
[----:B------:R-:W2:Y:S01]  /*05c0*/  LDG.E R15, desc[UR4][R2.64] ;  /* 0x00000004020f7981 */ /* 0x000ea2000c1e1900 */
[----:B------:R-:W1:Y:S05]  /*05d0*/  LDCU.64 UR6, c[0x0][0x380] ;  /* 0x00007000ff0677ac */ /* 0x000e6a0008000a00 */
[----:B------:R-:W3:Y:S01]  /*05e0*/  LDC.64 R12, c[0x0][0x390] ;  /* 0x0000e400ff0c7b82 */ /* 0x000ee20000000a00 */
[----:B0-----:R-:W-:-:S06]  /*05f0*/  IMAD.WIDE.U32 R10, R5, 0x4, R10 ;  /* 0x00000004050a7825 */ /* 0x001fcc00078e000a */
[----:B------:R-:W2:Y:S01]  /*0600*/  LDG.E R10, desc[UR4][R10.64] ;  /* 0x000000040a0a7981 */ /* 0x000ea2000c1e1900 */
[----:B------:R-:W-:Y:S01]  /*0610*/  IADD3 R5, P1, PT, R8, R9, RZ ;  /* 0x0000000908057210 */ /* 0x000fe20007f3e0ff */
[----:B------:R-:W-:-:S03]  /*0620*/  IMAD R17, R9, R0, R7 ;  /* 0x0000000009117224 */ /* 0x000fc600078e0207 */
[----:B------:R-:W-:Y:S02]  /*0630*/  IADD3.X R14, PT, PT, RZ, RZ, RZ, P1, !PT ;  /* 0x000000ffff0e7210 */ /* 0x000fe40000ffe4ff */
[----:B-1----:R-:W-:Y:S01]  /*0640*/  LEA R4, P1, R5, UR6, 0x2 ;  /* 0x0000000605047c11 */ /* 0x002fe2000f8210ff */
[----:B---3--:R-:W-:-:S03]  /*0650*/  IMAD.WIDE R12, R17, 0x4, R12 ;  /* 0x00000004110c7825 */ /* 0x008fc600078e020c */
[----:B------:R-:W-:Y:S01]  /*0660*/  LEA.HI.X R5, R5, UR7, R14, 0x2, P1 ;  /* 0x0000000705057c11 */ /* 0x000fe200088f140e */
        /* <DEDUP_REMOVED lines=12> */
[----:B0-----:R-:W2:Y:S04]  /*0730*/  LDG.E R17, desc[UR4][R4.64+0xc] ;  /* 0x00000c0404117981 */ /* 0x001ea8000c1e1900 */
[----:B------:R-:W2:Y:S01]  /*0740*/  LDG.E R18, desc[UR4][R2.64] ;  /* 0x0000000402127981 */ /* 0x000ea2000c1e1900 */
[----:B------:R-:W-:-:S04]  /*0750*/  IMAD.WIDE R12, R0, 0x4, R14 ;  /* 0x00000004000c7825 */ /* 0x000fc800078e020e */
[----:B--2---:R-:W-:-:S05]  /*0760*/  FMUL R17, R17, R18 ;  /* 0x0000001211117220 */ /* 0x004fca0000400000 */
[----:B------:R1:W-:Y:S01]  /*0770*/  REDG.E.ADD.F32.FTZ.RN.STRONG.GPU desc[UR4][R12.64], R17 ;  /* 0x000000110c0079a6 */ /* 0x0003e2000c12f304 */
[----:B------:R-:W-:-:S07]  /*0780*/  IADD3 R9, PT, PT, R9, 0x4, RZ ;  /* 0x0000000409097810 */ /* 0x000fce0007ffe0ff */
.L_x_2:
[----:B------:R-:W-:Y:S05]  /*0790*/  @!P0 EXIT ;  /* 0x000000000000894d */ /* 0x000fea0003800000 */
[----:B------:R-:W-:Y:S02]  /*07a0*/  ISETP.NE.AND P1, PT, R16, 0x1, PT ;  /* 0x000000011000780c */ /* 0x000fe40003f25270 */
[----:B------:R-:W-:-:S04]  /*07b0*/  LOP3.LUT R6, R6, 0x1, RZ, 0xc0, !PT ;  /* 0x0000000106067812 */ /* 0x000fc800078ec0ff */
[----:B------:R-:W-:-:S07]  /*07c0*/  ISETP.NE.U32.AND P0, PT, R6, 0x1, PT ;  /* 0x000000010600780c */ /* 0x000fce0003f05070 */
[----:B------:R-:W-:Y:S06]  /*07d0*/  @!P1 BRA `(.L_x_3) ;  /* 0x0000000000549947 */ /* 0x000fec0003800000 */
[----:B0-----:R-:W0:Y:S01]  /*07e0*/  LDC.64 R4, c[0x0][0x380] ;  /* 0x0000e000ff047b82 */ /* 0x001e220000000a00 */
[CC--:B-1----:R-:W-:Y:S01]  /*07f0*/  IADD3 R11, PT, PT, R8.reuse, R9.reuse, RZ ;  /* 0x00000009080b7210 */ /* 0x0c2fe20007ffe0ff */
[----:B------:R-:W2:Y:S01]  /*0800*/  LDG.E R15, desc[UR4][R2.64] ;  /* 0x00000004020f7981 */ /* 0x000ea2000c1e1900 */
[----:B------:R-:W1:Y:S03]  /*0810*/  LDCU.64 UR6, c[0x0][0x380] ;  /* 0x00007000ff0677ac */ /* 0x000e660008000a00 */
[----:B0-----:R-:W-:Y:S02]  /*0820*/  IMAD.WIDE.U32 R4, R11, 0x4, R4 ;  /* 0x000000040b047825 */ /* 0x001fe400078e0004 */
[----:B------:R-:W0:Y:S04]  /*0830*/  LDC.64 R10, c[0x0][0x390] ;  /* 0x0000e400ff0a7b82 */ /* 0x000e280000000a00 */
[----:B------:R-:W2:Y:S01]  /*0840*/  LDG.E R4, desc[UR4][R4.64] ;  /* 0x0000000404047981 */ /* 0x000ea2000c1e1900 */
[----:B------:R-:W-:Y:S01]  /*0850*/  IADD3 R6, P1, PT, R8, R9, RZ ;  /* 0x0000000908067210 */ /* 0x000fe20007f3e0ff */
[----:B------:R-:W-:-:S03]  /*0860*/  IMAD R17, R9, R0, R7 ;  /* 0x0000000009117224 */ /* 0x000fc600078e0207 */
[----:B------:R-:W-:Y:S02]  /*0870*/  IADD3.X R13, PT, PT, RZ, RZ, RZ, P1, !PT ;  /* 0x000000ffff0d7210 */ /* 0x000fe40000ffe4ff */
[----:B-1----:R-:W-:-:S04]  /*0880*/  LEA R12, P1, R6, UR6, 0x2 ;  /* 0x00000006060c7c11 */ /* 0x002fc8000f8210ff */
[----:B------:R-:W-:Y:S01]  /*0890*/  LEA.HI.X R13, R6, UR7, R13, 0x2, P1 ;  /* 0x00000007060d7c11 */ /* 0x000fe200088f140d */
[----:B0-----:R-:W-:-:S04]  /*08a0*/  IMAD.WIDE R10, R17, 0x4, R10 ;  /* 0x00000004110a7825 */ /* 0x001fc800078e020a */
[----:B--2---:R-:W-:-:S05]  /*08b0*/  FMUL R15, R4, R15 ;  /* 0x0000000f040f7220 */ /* 0x004fca0000400000 */
[----:B------:R2:W-:Y:S04]  /*08c0*/  REDG.E.ADD.F32.FTZ.RN.STRONG.GPU desc[UR4][R10.64], R15 ;  /* 0x0000000f0a0079a6 */ /* 0x0005e8000c12f304 */
[----:B------:R-:W3:Y:S04]  /*08d0*/  LDG.E R12, desc[UR4][R12.64+0x4] ;  /* 0x000004040c0c7981 */ /* 0x000ee8000c1e1900 */
[----:B------:R-:W3:Y:S01]  /*08e0*/  LDG.E R17, desc[UR4][R2.64] ;  /* 0x0000000402117981 */ /* 0x000ee2000c1e1900 */
[----:B------:R-:W-:-:S04]  /*08f0*/  IMAD.WIDE R4, R0, 0x4, R10 ;  /* 0x0000000400047825 */ /* 0x000fc800078e020a */
[----:B---3--:R-:W-:-:S05]  /*0900*/  FMUL R17, R12, R17 ;  /* 0x000000110c117220 */ /* 0x008fca0000400000 */
[----:B------:R2:W-:Y:S01]  /*0910*/  REDG.E.ADD.F32.FTZ.RN.STRONG.GPU desc[UR4][R4.64], R17 ;  /* 0x00000011040079a6 */ /* 0x0005e2000c12f304 */
[----:B------:R-:W-:-:S07]  /*0920*/  IADD3 R9, PT, PT, R9, 0x2, RZ ;  /* 0x0000000209097810 */ /* 0x000fce0007ffe0ff */
.L_x_3:
[----:B------:R-:W-:Y:S05]  /*0930*/  @P0 EXIT ;  /* 0x000000000000094d */ /* 0x000fea0003800000 */
[----:B0-2---:R-:W0:Y:S01]  /*0940*/  LDC.64 R4, c[0x0][0x380] ;  /* 0x0000e000ff047b82 */ /* 0x005e220000000a00 */
[----:B-1----:R-:W-:Y:S01]  /*0950*/  IADD3 R11, PT, PT, R8, R9, RZ ;  /* 0x00000009080b7210 */ /* 0x002fe20007ffe0ff */
[----:B------:R-:W2:Y:S04]  /*0960*/  LDG.E R3, desc[UR4][R2.64] ;  /* 0x0000000402037981 */ /* 0x000ea8000c1e1900 */
[----:B0-----:R-:W-:Y:S02]  /*0970*/  IMAD.WIDE.U32 R4, R11, 0x4, R4 ;  /* 0x000000040b047825 */ /* 0x001fe400078e0004 */
[----:B------:R-:W0:Y:S04]  /*0980*/  LDC.64 R10, c[0x0][0x390] ;  /* 0x0000e400ff0a7b82 */ /* 0x000e280000000a00 */
[----:B------:R-:W2:Y:S01]  /*0990*/  LDG.E R4, desc[UR4][R4.64] ;  /* 0x0000000404047981 */ /* 0x000ea2000c1e1900 */
[----:B------:R-:W-:-:S04]  /*09a0*/  IMAD R7, R9, R0, R7 ;  /* 0x0000000009077224 */ /* 0x000fc800078e0207 */
[----:B0-----:R-:W-:-:S04]  /*09b0*/  IMAD.WIDE R6, R7, 0x4, R10 ;  /* 0x0000000407067825 */ /* 0x001fc800078e020a */
[----:B--2---:R-:W-:-:S05]  /*09c0*/  FMUL R9, R4, R3 ;  /* 0x0000000304097220 */ /* 0x004fca0000400000 */
[----:B------:R-:W-:Y:S01]  /*09d0*/  REDG.E.ADD.F32.FTZ.RN.STRONG.GPU desc[UR4][R6.64], R9 ;  /* 0x00000009060079a6 */ /* 0x000fe2000c12f304 */
[----:B------:R-:W-:Y:S05]  /*09e0*/  EXIT ;  /* 0x000000000000794d */ /* 0x000fea0003800000 */
.L_x_4:
[----:B------:R-:W-:-:S00]  /*09f0*/  BRA `(.L_x_4) ;  /* 0xfffffffc00fc7947 */ /* 0x000fc0000383ffff */
[----:B------:R-:W-:-:S00]  /*0a00*/  NOP ;  /* 0x0000000000007918 */ /* 0x000fc00000000000 */
[----:B------:R-:W-:-:S00]  /*0a10*/  NOP ;  /* 0x0000000000007918 */ /* 0x000fc00000000000 */
[----:B------:R-:W-:-:S00]  /*0a20*/  NOP ;  /* 0x0000000000007918 */ /* 0x000fc00000000000 */
[----:B------:R-:W-:-:S00]  /*0a30*/  NOP ;  /* 0x0000000000007918 */ /* 0x000fc00000000000 */
[----:B------:R-:W-:-:S00]  /*0a40*/  NOP ;  /* 0x0000000000007918 */ /* 0x000fc00000000000 */
[----:B------:R-:W-:-:S00]  /*0a50*/  NOP ;  /* 0x0000000000007918 */ /* 0x000fc00000000000 */
[----:B------:R-:W-:-:S00]  /*0a60*/  NOP ;  /* 0x0000000000007918 */ /* 0x000fc00000000000 */
[----:B------:R-:W-:-:S00]  /*0a70*/  NOP ;  /* 0x0000000000007918 */ /* 0x000fc00000000000 */
.L_x_10:


//--------------------- .text._Z18denseForwardKernelPfS_S_S_iii --------------------------
	.section	.text._Z18denseForwardKernelPfS_S_S_iii,"ax",@progbits
	.align	128
        .global         _Z18denseForwardKernelPfS_S_S_iii
        .type           _Z18denseForwardKernelPfS_S_S_iii,@function
        .size           _Z18denseForwardKernelPfS_S_S_iii,(.L_x_11 - _Z18denseForwardKernelPfS_S_S_iii)
        .other          _Z18denseForwardKernelPfS_S_S_iii,@"STO_CUDA_ENTRY STV_DEFAULT"
_Z18denseForwardKernelPfS_S_S_iii:
.text._Z18denseForwardKernelPfS_S_S_iii:
        /* <DEDUP_REMOVED lines=14> */
[----:B------:R-:W0:Y:S01]  /*00e0*/  LDC R19, c[0x0][0x3a0] ;  /* 0x0000e800ff137b82 */ /* 0x000e220000000800 */
[----:B------:R-:W1:Y:S01]  /*00f0*/  LDCU.64 UR4, c[0x0][0x358] ;  /* 0x00006b00ff0477ac */ /* 0x000e620008000a00 */
[----:B------:R-:W-:Y:S01]  /*0100*/  HFMA2 R24, -RZ, RZ, 0, 0 ;  /* 0x00000000ff187431 */ /* 0x000fe200000001ff */
[----:B0-----:R-:W-:-:S13]  /*0110*/  ISETP.GE.AND P0, PT, R19, 0x1, PT ;  /* 0x000000011300780c */ /* 0x001fda0003f06270 */
[----:B-1----:R-:W-:Y:S05]  /*0120*/  @!P0 BRA `(.L_x_5) ;  /* 0x0000000400e08947 */ /* 0x002fea0003800000 */
[C---:B------:R-:W-:Y:S01]  /*0130*/  ISETP.GE.U32.AND P1, PT, R19.reuse, 0x8, PT ;  /* 0x000000081300780c */ /* 0x040fe20003f26070 */
[----:B------:R-:W-:Y:S01]  /*0140*/  IMAD R20, R0, R19, RZ ;  /* 0x0000001300147224 */ /* 0x000fe200078e02ff */
[----:B------:R-:W-:Y:S02]  /*0150*/  LOP3.LUT R27, R19, 0x7, RZ, 0xc0, !PT ;  /* 0x00000007131b7812 */ /* 0x000fe400078ec0ff */
[----:B------:R-:W-:Y:S02]  /*0160*/  MOV R24, RZ ;  /* 0x000000ff00187202 */ /* 0x000fe40000000f00 */
[----:B------:R-:W-:Y:S02]  /*0170*/  ISETP.NE.AND P0, PT, R27, RZ, PT ;  /* 0x000000ff1b00720c */ /* 0x000fe40003f05270 */
[----:B------:R-:W-:-:S05]  /*0180*/  MOV R21, RZ ;  /* 0x000000ff00157202 */ /* 0x000fca0000000f00 */
[----:B------:R-:W-:Y:S06]  /*0190*/  @!P1 BRA `(.L_x_6) ;  /* 0x0000000000c49947 */ /* 0x000fec0003800000 */
[----:B------:R-:W0:Y:S01]  /*01a0*/  LDC.64 R2, c[0x0][0x380] ;  /* 0x0000e000ff027b82 */ /* 0x000e220000000a00 */
[----:B------:R-:W-:Y:S02]  /*01b0*/  LOP3.LUT R21, R19, 0x7ffffff8, RZ, 0xc0, !PT ;  /* 0x7ffffff813157812 */ /* 0x000fe400078ec0ff */
[----:B------:R-:W-:Y:S02]  /*01c0*/  MOV R24, RZ ;  /* 0x000000ff00187202 */ /* 0x000fe40000000f00 */
[----:B------:R-:W-:Y:S02]  /*01d0*/  MOV R18, R16 ;  /* 0x0000001000127202 */ /* 0x000fe40000000f00 */
[----:B------:R-:W-:Y:S01]  /*01e0*/  IADD3 R22, PT, PT, -R21, RZ, RZ ;  /* 0x000000ff15167210 */ /* 0x000fe20007ffe1ff */
[----:B0-----:R-:W-:-:S03]  /*01f0*/  IMAD.WIDE.U32 R2, R20, 0x4, R2 ;  /* 0x0000000414027825 */ /* 0x001fc600078e0002 */
[----:B------:R-:W-:-:S04]  /*0200*/  IADD3 R4, P1, PT, R2, 0x10, RZ ;  /* 0x0000001002047810 */ /* 0x000fc80007f3e0ff */
[----:B------:R-:W-:-:S09]  /*0210*/  IADD3.X R5, PT, PT, RZ, R3, RZ, P1, !PT ;  /* 0x00000003ff057210 */ /* 0x000fd20000ffe4ff */
.L_x_7:
[----:B------:R-:W0:Y:S01]  /*0220*/  LDC.64 R14, c[0x0][0x388] ;  /* 0x0000e200ff0e7b82 */ /* 0x000e220000000a00 */
[----:B------:R-:W-:Y:S02]  /*0230*/  MOV R2, R4 ;  /* 0x0000000400027202 */ /* 0x000fe40000000f00 */
[----:B------:R-:W-:-:S05]  /*0240*/  MOV R3, R5 ;  /* 0x0000000500037202 */ /* 0x000fca0000000f00 */
[----:B------:R-:W2:Y:S04]  /*0250*/  LDG.E R25, desc[UR4][R2.64+-0x10] ;  /* 0xfffff00402197981 */ /* 0x000ea8000c1e1900 */
[----:B------:R-:W3:Y:S04]  /*0260*/  LDG.E R23, desc[UR4][R2.64+-0xc] ;  /* 0xfffff40402177981 */ /* 0x000ee8000c1e1900 */
[----:B------:R-:W4:Y:S04]  /*0270*/  LDG.E R29, desc[UR4][R2.64+-0x8] ;  /* 0xfffff804021d7981 */ /* 0x000f28000c1e1900 */
[----:B------:R-:W5:Y:S01]  /*0280*/  LDG.E R28, desc[UR4][R2.64+-0x4] ;  /* 0xfffffc04021c7981 */ /* 0x000f62000c1e1900 */
[----:B0-----:R-:W-:-:S05]  /*0290*/  IMAD.WIDE R14, R18, 0x4, R14 ;  /* 0x00000004120e7825 */ /* 0x001fca00078e020e */
[----:B------:R0:W2:Y:S01]  /*02a0*/  LDG.E R26, desc[UR4][R14.64] ;  /* 0x000000040e1a7981 */ /* 0x0000a2000c1e1900 */
[----:B------:R-:W-:-:S04]  /*02b0*/  IMAD.WIDE R12, R17, 0x4, R14 ;  /* 0x00000004110c7825 */ /* 0x000fc800078e020e */
[C---:B------:R-:W-:Y:S02]  /*02c0*/  IMAD.WIDE R4, R17.reuse, 0x4, R12 ;  /* 0x0000000411047825 */ /* 0x040fe400078e020c */
[----:B------:R-:W3:Y:S02]  /*02d0*/  LDG.E R12, desc[UR4][R12.64] ;  /* 0x000000040c0c7981 */ /* 0x000ee4000c1e1900 */
[C---:B------:R-:W-:Y:S02]  /*02e0*/  IMAD.WIDE R8, R17.reuse, 0x4, R4 ;  /* 0x0000000411087825 */ /* 0x040fe400078e0204 */
[----:B------:R-:W4:Y:S02]  /*02f0*/  LDG.E R4, desc[UR4][R4.64] ;  /* 0x0000000404047981 */ /* 0x000f24000c1e1900 */
[C---:B------:R-:W-:Y:S02]  /*0300*/  IMAD.WIDE R6, R17.reuse, 0x4, R8 ;  /* 0x0000000411067825 */ /* 0x040fe400078e0208 */
[----:B------:R-:W5:Y:S02]  /*0310*/  LDG.E R8, desc[UR4][R8.64] ;  /* 0x0000000408087981 */ /* 0x000f64000c1e1900 */
[----:B------:R-:W-:-:S02]  /*0320*/  IMAD.WIDE R10, R17, 0x4, R6 ;  /* 0x00000004110a7825 */ /* 0x000fc400078e0206 */
[----:B------:R-:W5:Y:S04]  /*0330*/  LDG.E R5, desc[UR4][R2.64] ;  /* 0x0000000402057981 */ /* 0x000f68000c1e1900 */
[----:B------:R-:W5:Y:S01]  /*0340*/  LDG.E R6, desc[UR4][R6.64] ;  /* 0x0000000406067981 */ /* 0x000f62000c1e1900 */
[----:B0-----:R-:W-:-:S03]  /*0350*/  IMAD.WIDE R14, R17, 0x4, R10 ;  /* 0x00000004110e7825 */ /* 0x001fc600078e020a */
[----:B------:R-:W5:Y:S04]  /*0360*/  LDG.E R10, desc[UR4][R10.64] ;  /* 0x000000040a0a7981 */ /* 0x000f68000c1e1900 */
[----:B------:R-:W5:Y:S04]  /*0370*/  LDG.E R13, desc[UR4][R14.64] ;  /* 0x000000040e0d7981 */ /* 0x000f68000c1e1900 */
[----:B------:R-:W5:Y:S04]  /*0380*/  LDG.E R7, desc[UR4][R2.64+0x4] ;  /* 0x0000040402077981 */ /* 0x000f68000c1e1900 */
[----:B------:R-:W5:Y:S01]  /*0390*/  LDG.E R9, desc[UR4][R2.64+0xc] ;  /* 0x00000c0402097981 */ /* 0x000f62000c1e1900 */
[----:B--2---:R-:W-:Y:S01]  /*03a0*/  FFMA R26, R25, R26, R24 ;  /* 0x0000001a191a7223 */ /* 0x004fe20000000018 */
[----:B------:R-:W-:-:S02]  /*03b0*/  IMAD.WIDE R24, R17, 0x4, R14 ;  /* 0x0000000411187825 */ /* 0x000fc400078e020e */
[----:B------:R-:W2:Y:S04]  /*03c0*/  LDG.E R14, desc[UR4][R2.64+0x8] ;  /* 0x00000804020e7981 */ /* 0x000ea8000c1e1900 */
[----:B------:R-:W2:Y:S01]  /*03d0*/  LDG.E R24, desc[UR4][R24.64] ;  /* 0x0000000418187981 */ /* 0x000ea2000c1e1900 */
[----:B---3--:R-:W-:Y:S01]  /*03e0*/  FFMA R12, R23, R12, R26 ;  /* 0x0000000c170c7223 */ /* 0x008fe2000000001a */
[----:B------:R-:W-:-:S03]  /*03f0*/  IADD3 R22, PT, PT, R22, 0x8, RZ ;  /* 0x0000000816167810 */ /* 0x000fc60007ffe0ff */
[----:B----4-:R-:W-:Y:S01]  /*0400*/  FFMA R29, R29, R4, R12 ;  /* 0x000000041d1d7223 */ /* 0x010fe2000000000c */
[----:B------:R-:W-:-:S03]  /*0410*/  ISETP.NE.AND P1, PT, R22, RZ, PT ;  /* 0x000000ff1600720c */ /* 0x000fc60003f25270 */
[----:B-----5:R-:W-:Y:S01]  /*0420*/  FFMA R8, R28, R8, R29 ;  /* 0x000000081c087223 */ /* 0x020fe2000000001d */
[----:B------:R-:W-:-:S03]  /*0430*/  IADD3 R4, P2, PT, R2, 0x20, RZ ;  /* 0x0000002002047810 */ /* 0x000fc60007f5e0ff */
[----:B------:R-:W-:Y:S01]  /*0440*/  FFMA R6, R5, R6, R8 ;  /* 0x0000000605067223 */ /* 0x000fe20000000008 */
[----:B------:R-:W-:Y:S02]  /*0450*/  IADD3.X R5, PT, PT, RZ, R3, RZ, P2, !PT ;  /* 0x00000003ff057210 */ /* 0x000fe400017fe4ff */
[----:B------:R-:W-:Y:S01]  /*0460*/  LEA R18, R17, R18, 0x3 ;  /* 0x0000001211127211 */ /* 0x000fe200078e18ff */
[----:B------:R-:W-:-:S04]  /*0470*/  FFMA R7, R7, R10, R6 ;  /* 0x0000000a07077223 */ /* 0x000fc80000000006 */
[----:B--2---:R-:W-:-:S04]  /*0480*/  FFMA R14, R14, R13, R7 ;  /* 0x0000000d0e0e7223 */ /* 0x004fc80000000007 */
[----:B------:R-:W-:Y:S01]  /*0490*/  FFMA R24, R9, R24, R14 ;  /* 0x0000001809187223 */ /* 0x000fe2000000000e */
[----:B------:R-:W-:Y:S06]  /*04a0*/  @P1 BRA `(.L_x_7) ;  /* 0xfffffffc005c1947 */ /* 0x000fec000383ffff */
.L_x_6:
[----:B------:R-:W-:Y:S05]  /*04b0*/  @!P0 BRA `(.L_x_5) ;  /* 0x0000000000fc8947 */ /* 0x000fea0003800000 */
[----:B------:R-:W-:Y:S02]  /*04c0*/  ISETP.GE.U32.AND P1, PT, R27, 0x4, PT ;  /* 0x000000041b00780c */ /* 0x000fe40003f26070 */
[----:B------:R-:W-:-:S04]  /*04d0*/  LOP3.LUT R14, R19, 0x3, RZ, 0xc0, !PT ;  /* 0x00000003130e7812 */ /* 0x000fc800078ec0ff */
[----:B------:R-:W-:-:S07]  /*04e0*/  ISETP.NE.AND P0, PT, R14, RZ, PT ;  /* 0x000000ff0e00720c */ /* 0x000fce0003f05270 */
[----:B------:R-:W-:Y:S06]  /*04f0*/  @!P1 BRA `(.L_x_8) ;  /* 0x00000000006c9947 */ /* 0x000fec0003800000 */
[----:B------:R-:W0:Y:S01]  /*0500*/  LDC.64 R4, c[0x0][0x388] ;  /* 0x0000e200ff047b82 */ /* 0x000e220000000a00 */
[----:B------:R-:W1:Y:S01]  /*0510*/  LDCU.64 UR6, c[0x0][0x380] ;  /* 0x00007000ff0677ac */ /* 0x000e620008000a00 */
[----:B------:R-:W-:Y:S01]  /*0520*/  IMAD R7, R21, R17, R16 ;  /* 0x0000001115077224 */ /* 0x000fe200078e0210 */
[CC--:B------:R-:W-:Y:S02]  /*0530*/  IADD3 R3, PT, PT, R20.reuse, R21.reuse, RZ ;  /* 0x0000001514037210 */ /* 0x0c0fe40007ffe0ff */
[----:B------:R-:W-:-:S03]  /*0540*/  IADD3 R8, P1, PT, R20, R21, RZ ;  /* 0x0000001514087210 */ /* 0x000fc60007f3e0ff */
[----:B------:R-:W2:Y:S01]  /*0550*/  LDC.64 R12, c[0x0][0x380] ;  /* 0x0000e000ff0c7b82 */ /* 0x000ea20000000a00 */
[----:B0-----:R-:W-:-:S04]  /*0560*/  IMAD.WIDE R4, R7, 0x4, R4 ;  /* 0x0000000407047825 */ /* 0x001fc800078e0204 */
[----:B------:R-:W-:Y:S02]  /*0570*/  IMAD.WIDE R6, R17, 0x4, R4 ;  /* 0x0000000411067825 */ /* 0x000fe400078e0204 */
[----:B------:R-:W3:Y:S02]  /*0580*/  LDG.E R4, desc[UR4][R4.64] ;  /* 0x0000000404047981 */ /* 0x000ee4000c1e1900 */
[----:B--2---:R-:W-:Y:S01]  /*0590*/  IMAD.WIDE.U32 R12, R3, 0x4, R12 ;  /* 0x00000004030c7825 */ /* 0x004fe200078e000c */
[----:B------:R-:W-:Y:S02]  /*05a0*/  IADD3.X R3, PT, PT, RZ, RZ, RZ, P1, !PT ;  /* 0x000000ffff037210 */ /* 0x000fe40000ffe4ff */
[----:B-1----:R-:W-:-:S03]  /*05b0*/  LEA R2, P1, R8, UR6, 0x2 ;  /* 0x0000000608027c11 */ /* 0x002fc6000f8210ff */
[----:B------:R-:W3:Y:S01]  /*05c0*/  LDG.E R13, desc[UR4][R12.64] ;  /* 0x000000040c0d7981 */ /* 0x000ee2000c1e1900 */
[----:B------:R-:W-:Y:S01]  /*05d0*/  LEA.HI.X R3, R8, UR7, R3, 0x2, P1 ;  /* 0x0000000708037c11 */ /* 0x000fe200088f1403 */
[C---:B------:R-:W-:Y:S02]  /*05e0*/  IMAD.WIDE R8, R17.reuse, 0x4, R6 ;  /* 0x0000000411087825 */ /* 0x040fe400078e0206 */
[----:B------:R-:W2:Y:S04]  /*05f0*/  LDG.E R6, desc[UR4][R6.64] ;  /* 0x0000000406067981 */ /* 0x000ea8000c1e1900 */
[----:B------:R-:W2:Y:S01]  /*0600*/  LDG.E R15, desc[UR4][R2.64+0x4] ;  /* 0x00000404020f7981 */ /* 0x000ea2000c1e1900 */
[----:B------:R-:W-:-:S03]  /*0610*/  IMAD.WIDE R10, R17, 0x4, R8 ;  /* 0x00000004110a7825 */ /* 0x000fc600078e0208 */
[----:B------:R-:W4:Y:S04]  /*0620*/  LDG.E R22, desc[UR4][R8.64] ;  /* 0x0000000408167981 */ /* 0x000f28000c1e1900 */
[----:B------:R-:W4:Y:S04]  /*0630*/  LDG.E R18, desc[UR4][R2.64+0x8] ;  /* 0x0000080402127981 */ /* 0x000f28000c1e1900 */
[----:B------:R-:W5:Y:S04]  /*0640*/  LDG.E R26, desc[UR4][R2.64+0xc] ;  /* 0x00000c04021a7981 */ /* 0x000f68000c1e1900 */
[----:B------:R-:W5:Y:S01]  /*0650*/  LDG.E R10, desc[UR4][R10.64] ;  /* 0x000000040a0a7981 */ /* 0x000f62000c1e1900 */
[----:B------:R-:W-:Y:S01]  /*0660*/  IADD3 R21, PT, PT, R21, 0x4, RZ ;  /* 0x0000000415157810 */ /* 0x000fe20007ffe0ff */
[----:B---3--:R-:W-:-:S04]  /*0670*/  FFMA R24, R13, R4, R24 ;  /* 0x000000040d187223 */ /* 0x008fc80000000018 */
[----:B--2---:R-:W-:-:S04]  /*0680*/  FFMA R15, R15, R6, R24 ;  /* 0x000000060f0f7223 */ /* 0x004fc80000000018 */
[----:B----4-:R-:W-:-:S04]  /*0690*/  FFMA R15, R18, R22, R15 ;  /* 0x00000016120f7223 */ /* 0x010fc8000000000f */
[----:B-----5:R-:W-:-:S07]  /*06a0*/  FFMA R24, R26, R10, R15 ;  /* 0x0000000a1a187223 */ /* 0x020fce000000000f */
.L_x_8:
[----:B------:R-:W-:Y:S05]  /*06b0*/  @!P0 BRA `(.L_x_5) ;  /* 0x00000000007c8947 */ /* 0x000fea0003800000 */
[----:B------:R-:W-:Y:S01]  /*06c0*/  ISETP.NE.AND P1, PT, R14, 0x1, PT ;  /* 0x000000010e00780c */ /* 0x000fe20003f25270 */
[----:B------:R-:W0:Y:S01]  /*06d0*/  LDC.64 R10, c[0x0][0x380] ;  /* 0x0000e000ff0a7b82 */ /* 0x000e220000000a00 */
[----:B------:R-:W-:-:S04]  /*06e0*/  LOP3.LUT R19, R19, 0x1, RZ, 0xc0, !PT ;  /* 0x0000000113137812 */ /* 0x000fc800078ec0ff */
[----:B------:R-:W-:-:S03]  /*06f0*/  ISETP.NE.U32.AND P0, PT, R19, 0x1, PT ;  /* 0x000000011300780c */ /* 0x000fc60003f05070 */
[----:B------:R-:W1:Y:S04]  /*0700*/  LDC.64 R8, c[0x0][0x388] ;  /* 0x0000e200ff087b82 */ /* 0x000e680000000a00 */
[CC--:B------:R-:W-:Y:S02]  /*0710*/  @P1 IADD3 R13, PT, PT, R20.reuse, R21.reuse, RZ ;  /* 0x00000015140d1210 */ /* 0x0c0fe40007ffe0ff */
[----:B------:R-:W-:Y:S02]  /*0720*/  @P1 IADD3 R12, P2, PT, R20, R21, RZ ;  /* 0x00000015140c1210 */ /* 0x000fe40007f5e0ff */
[----:B------:R-:W2:Y:S02]  /*0730*/  @P1 LDC.64 R2, c[0x0][0x380] ;  /* 0x0000e000ff021b82 */ /* 0x000ea40000000a00 */
[----:B------:R-:W-:-:S06]  /*0740*/  @P1 IADD3.X R14, PT, PT, RZ, RZ, RZ, P2, !PT ;  /* 0x000000ffff0e1210 */ /* 0x000fcc00017fe4ff */
[----:B------:R-:W3:Y:S01]  /*0750*/  LDC.64 R4, c[0x0][0x380] ;  /* 0x0000e000ff047b82 */ /* 0x000ee20000000a00 */
[----:B0-----:R-:W-:-:S04]  /*0760*/  @P1 IMAD.WIDE.U32 R10, R13, 0x4, R10 ;  /* 0x000000040d0a1825 */ /* 0x001fc800078e000a */
[C---:B------:R-:W-:Y:S01]  /*0770*/  @P1 IMAD R13, R21.reuse, R17, R16 ;  /* 0x00000011150d1224 */ /* 0x040fe200078e0210 */
[----:B------:R-:W-:Y:S01]  /*0780*/  @P1 IADD3 R21, PT, PT, R21, 0x2, RZ ;  /* 0x0000000215151810 */ /* 0x000fe20007ffe0ff */
[----:B------:R-:W4:Y:S01]  /*0790*/  @P1 LDG.E R11, desc[UR4][R10.64] ;  /* 0x000000040a0b1981 */ /* 0x000f22000c1e1900 */
[----:B------:R-:W0:Y:S01]  /*07a0*/  LDC.64 R6, c[0x0][0x388] ;  /* 0x0000e200ff067b82 */ /* 0x000e220000000a00 */
[----:B-1----:R-:W-:Y:S01]  /*07b0*/  @P1 IMAD.WIDE R8, R13, 0x4, R8 ;  /* 0x000000040d081825 */ /* 0x002fe200078e0208 */
[----:B------:R-:W-:Y:S02]  /*07c0*/  @!P0 IADD3 R15, PT, PT, R20, R21, RZ ;  /* 0x00000015140f8210 */ /* 0x000fe40007ffe0ff */
[----:B--2---:R-:W-:Y:S01]  /*07d0*/  @P1 LEA R2, P2, R12, R2, 0x2 ;  /* 0x000000020c021211 */ /* 0x004fe200078410ff */
[----:B------:R-:W-:-:S03]  /*07e0*/  @!P0 IMAD R21, R21, R17, R16 ;  /* 0x0000001115158224 */ /* 0x000fc600078e0210 */
[----:B------:R-:W-:Y:S01]  /*07f0*/  @P1 LEA.HI.X R3, R12, R3, R14, 0x2, P2 ;  /* 0x000000030c031211 */ /* 0x000fe200010f140e */
[----:B------:R-:W-:Y:S01]  /*0800*/  @P1 IMAD.WIDE R12, R17, 0x4, R8 ;  /* 0x00000004110c1825 */ /* 0x000fe200078e0208 */
[----:B------:R-:W4:Y:S03]  /*0810*/  @P1 LDG.E R14, desc[UR4][R8.64] ;  /* 0x00000004080e1981 */ /* 0x000f26000c1e1900 */
[----:B---3--:R-:W-:Y:S01]  /*0820*/  @!P0 IMAD.WIDE.U32 R4, R15, 0x4, R4 ;  /* 0x000000040f048825 */ /* 0x008fe200078e0004 */
[----:B------:R-:W2:Y:S04]  /*0830*/  @P1 LDG.E R2, desc[UR4][R2.64+0x4] ;  /* 0x0000040402021981 */ /* 0x000ea8000c1e1900 */
[----:B------:R-:W2:Y:S01]  /*0840*/  @P1 LDG.E R12, desc[UR4][R12.64] ;  /* 0x000000040c0c1981 */ /* 0x000ea2000c1e1900 */
[----:B0-----:R-:W-:-:S03]  /*0850*/  @!P0 IMAD.WIDE R6, R21, 0x4, R6 ;  /* 0x0000000415068825 */ /* 0x001fc600078e0206 */
[----:B------:R-:W3:Y:S04]  /*0860*/  @!P0 LDG.E R5, desc[UR4][R4.64] ;  /* 0x0000000404058981 */ /* 0x000ee8000c1e1900 */
[----:B------:R-:W3:Y:S01]  /*0870*/  @!P0 LDG.E R6, desc[UR4][R6.64] ;  /* 0x0000000406068981 */ /* 0x000ee2000c1e1900 */
[----:B----4-:R-:W-:-:S04]  /*0880*/  @P1 FFMA R11, R11, R14, R24 ;  /* 0x0000000e0b0b1223 */ /* 0x010fc80000000018 */
[----:B--2---:R-:W-:-:S04]  /*0890*/  @P1 FFMA R24, R2, R12, R11 ;  /* 0x0000000c02181223 */ /* 0x004fc8000000000b */
[----:B---3--:R-:W-:-:S07]  /*08a0*/  @!P0 FFMA R24, R5, R6, R24 ;  /* 0x0000000605188223 */ /* 0x008fce0000000018 */
.L_x_5:
[----:B------:R-:W0:Y:S08]  /*08b0*/  LDC.64 R2, c[0x0][0x390] ;  /* 0x0000e400ff027b82 */ /* 0x000e300000000a00 */
[----:B------:R-:W1:Y:S01]  /*08c0*/  LDC.64 R4, c[0x0][0x398] ;  /* 0x0000e600ff047b82 */ /* 0x000e620000000a00 */
[----:B0-----:R-:W-:-:S06]  /*08d0*/  IMAD.WIDE R2, R16, 0x4, R2 ;  /* 0x0000000410027825 */ /* 0x001fcc00078e0202 */
[----:B------:R-:W2:Y:S01]  /*08e0*/  LDG.E R3, desc[UR4][R2.64] ;  /* 0x0000000402037981 */ /* 0x000ea2000c1e1900 */
[----:B------:R-:W-:-:S04]  /*08f0*/  IMAD R17, R0, R17, R16 ;  /* 0x0000001100117224 */ /* 0x000fc800078e0210 */
[----:B-1----:R-:W-:-:S04]  /*0900*/  IMAD.WIDE R4, R17, 0x4, R4 ;  /* 0x0000000411047825 */ /* 0x002fc800078e0204 */
[----:B--2---:R-:W-:-:S05]  /*0910*/  FADD R7, R3, R24 ;  /* 0x0000001803077221 */ /* 0x004fca0000000000 */
[----:B------:R-:W-:Y:S01]  /*0920*/  STG.E desc[UR4][R4.64], R7 ;  /* 0x0000000704007986 */ /* 0x000fe2000c101904 */
[----:B------:R-:W-:Y:S05]  /*0930*/  EXIT ;  /* 0x000000000000794d */ /* 0x000fea0003800000 */
.L_x_9:
        /* <DEDUP_REMOVED lines=12> */
.L_x_11:


//--------------------- .nv.shared.reserved.0     --------------------------
	.section	.nv.shared.reserved.0,"aw",@nobits
	.weak		__nv_reservedSMEM_offset_0_alias
	.size		__nv_reservedSMEM_offset_0_alias, 0, 64
	.other		__nv_reservedSMEM_offset_0_alias,@"STO_CUDA_RESERVED_SHARED STV_DEFAULT"
__nv_reservedSMEM_offset_0_alias:
	.zero		0
	.zero		64


//--------------------- .nv.constant0._Z19denseBackwardKernelPfS_S_S_iii --------------------------
	.section	.nv.constant0._Z19denseBackwardKernelPfS_S_S_iii,"a",@progbits
	.sectionflags	@""
	.align	4
.nv.constant0._Z19denseBackwardKernelPfS_S_S_iii:
	.zero		940


//--------------------- .nv.constant0._Z18denseForwardKernelPfS_S_S_iii --------------------------
	.section	.nv.constant0._Z18denseForwardKernelPfS_S_S_iii,"a",@progbits
	.sectionflags	@""
	.align	4
.nv.constant0._Z18denseForwardKernelPfS_S_S_iii:
	.zero		940


//--------------------- SYMBOLS --------------------------

	.type		.nv.reservedSmem.offset0,@object
	.size		.nv.reservedSmem.offset0,0x4
